	.headerflags	@"EF_CUDA_TEXMODE_UNIFIED EF_CUDA_64BIT_ADDRESS EF_CUDA_ACCELERATORS EF_CUDA_SM90 EF_CUDA_VIRTUAL_SM(EF_CUDA_SM90)"
	.elftype	@"ET_EXEC"


//--------------------- .nv.info                  --------------------------
	.section	.nv.info,"",@"SHT_CUDA_INFO"
	.align	4


	//----- nvinfo : EIATTR_REGCOUNT
	.align		4
        /*0000*/ 	.byte	0x04, 0x2f
        /*0002*/ 	.short	(.L_3 - .L_2)
	.align		4
.L_2:
        /*0004*/ 	.word	index@(triton_poi_fused__native_batch_norm_legit_no_training_reflection_pad2d_relu_5)
        /*0008*/ 	.word	0x00000020


	//----- nvinfo : EIATTR_MIN_STACK_SIZE
	.align		4
.L_3:
        /*000c*/ 	.byte	0x04, 0x12
        /*000e*/ 	.short	(.L_5 - .L_4)
	.align		4
.L_4:
        /*0010*/ 	.word	index@(triton_poi_fused__native_batch_norm_legit_no_training_reflection_pad2d_relu_5)
        /*0014*/ 	.word	0x00000000


	//----- nvinfo : EIATTR_FRAME_SIZE
	.align		4
.L_5:
        /*0018*/ 	.byte	0x04, 0x11
        /*001a*/ 	.short	(.L_7 - .L_6)
	.align		4
.L_6:
        /*001c*/ 	.word	index@(triton_poi_fused__native_batch_norm_legit_no_training_reflection_pad2d_relu_5)
        /*0020*/ 	.word	0x00000000


	//----- nvinfo : EIATTR_MIN_STACK_SIZE
	.align		4
.L_7:
        /*0024*/ 	.byte	0x04, 0x12
        /*0026*/ 	.short	(.L_9 - .L_8)
	.align		4
.L_8:
        /*0028*/ 	.word	index@(triton_poi_fused__native_batch_norm_legit_no_training_reflection_pad2d_relu_5)
        /*002c*/ 	.word	0x00000000
.L_9:


//--------------------- .nv.info.triton_poi_fused__native_batch_norm_legit_no_training_reflection_pad2d_relu_5 --------------------------
	.section	.nv.info.triton_poi_fused__native_batch_norm_legit_no_training_reflection_pad2d_relu_5,"",@"SHT_CUDA_INFO"
	.sectionflags	@""
	.align	4


	//----- nvinfo : EIATTR_CUDA_API_VERSION
	.align		4
        /*0000*/ 	.byte	0x04, 0x37
        /*0002*/ 	.short	(.L_11 - .L_10)
.L_10:
        /*0004*/ 	.word	0x0000007c


	//----- nvinfo : EIATTR_KPARAM_INFO
	.align		4
.L_11:
        /*0008*/ 	.byte	0x04, 0x17
        /*000a*/ 	.short	(.L_13 - .L_12)
.L_12:
        /*000c*/ 	.word	0x00000000
        /*0010*/ 	.short	0x0006
        /*0012*/ 	.short	0x0030
        /*0014*/ 	.byte	0x00, 0xf0, 0x11, 0x00


	//----- nvinfo : EIATTR_KPARAM_INFO
	.align		4
.L_13:
        /*0018*/ 	.byte	0x04, 0x17
        /*001a*/ 	.short	(.L_15 - .L_14)
.L_14:
        /*001c*/ 	.word	0x00000000
        /*0020*/ 	.short	0x0005
        /*0022*/ 	.short	0x0028
        /*0024*/ 	.byte	0x00, 0xf4, 0x21, 0x00


	//----- nvinfo : EIATTR_KPARAM_INFO
	.align		4
.L_15:
        /*0028*/ 	.byte	0x04, 0x17
        /*002a*/ 	.short	(.L_17 - .L_16)
.L_16:
        /*002c*/ 	.word	0x00000000
        /*0030*/ 	.short	0x0004
        /*0032*/ 	.short	0x0020
        /*0034*/ 	.byte	0x00, 0xf4, 0x21, 0x00


	//----- nvinfo : EIATTR_KPARAM_INFO
	.align		4
.L_17:
        /*0038*/ 	.byte	0x04, 0x17
        /*003a*/ 	.short	(.L_19 - .L_18)
.L_18:
        /*003c*/ 	.word	0x00000000
        /*0040*/ 	.short	0x0003
        /*0042*/ 	.short	0x0018
        /*0044*/ 	.byte	0x00, 0xf4, 0x21, 0x00


	//----- nvinfo : EIATTR_KPARAM_INFO
	.align		4
.L_19:
        /*0048*/ 	.byte	0x04, 0x17
        /*004a*/ 	.short	(.L_21 - .L_20)
.L_20:
        /*004c*/ 	.word	0x00000000
        /*0050*/ 	.short	0x0002
        /*0052*/ 	.short	0x0010
        /*0054*/ 	.byte	0x00, 0xf4, 0x21, 0x00


	//----- nvinfo : EIATTR_KPARAM_INFO
	.align		4
.L_21:
        /*0058*/ 	.byte	0x04, 0x17
        /*005a*/ 	.short	(.L_23 - .L_22)
.L_22:
        /*005c*/ 	.word	0x00000000
        /*0060*/ 	.short	0x0001
        /*0062*/ 	.short	0x0008
        /*0064*/ 	.byte	0x00, 0xf4, 0x21, 0x00


	//----- nvinfo : EIATTR_KPARAM_INFO
	.align		4
.L_23:
        /*0068*/ 	.byte	0x04, 0x17
        /*006a*/ 	.short	(.L_25 - .L_24)
.L_24:
        /*006c*/ 	.word	0x00000000
        /*0070*/ 	.short	0x0000
        /*0072*/ 	.short	0x0000
        /*0074*/ 	.byte	0x00, 0xf4, 0x21, 0x00


	//----- nvinfo : EIATTR_SPARSE_MMA_MASK
	.align		4
.L_25:
        /*0078*/ 	.byte	0x03, 0x50
        /*007a*/ 	.short	0x0000


	//----- nvinfo : EIATTR_MAXREG_COUNT
	.align		4
        /*007c*/ 	.byte	0x03, 0x1b
        /*007e*/ 	.short	0x00ff


	//----- nvinfo : EIATTR_EXIT_INSTR_OFFSETS
	.align		4
        /*0080*/ 	.byte	0x04, 0x1c
        /*0082*/ 	.short	(.L_27 - .L_26)


	//   ....[0]....
.L_26:
        /*0084*/ 	.word	0x00001060


	//----- nvinfo : EIATTR_REQNTID
	.align		4
.L_27:
        /*0088*/ 	.byte	0x04, 0x10
        /*008a*/ 	.short	(.L_29 - .L_28)
.L_28:
        /*008c*/ 	.word	0x00000080
        /*0090*/ 	.word	0x00000001
        /*0094*/ 	.word	0x00000001


	//----- nvinfo : EIATTR_CBANK_PARAM_SIZE
	.align		4
.L_29:
        /*0098*/ 	.byte	0x03, 0x19
        /*009a*/ 	.short	0x0034


	//----- nvinfo : EIATTR_PARAM_CBANK
	.align		4
        /*009c*/ 	.byte	0x04, 0x0a
        /*009e*/ 	.short	(.L_31 - .L_30)
	.align		4
.L_30:
        /*00a0*/ 	.word	index@(.nv.constant0.triton_poi_fused__native_batch_norm_legit_no_training_reflection_pad2d_relu_5)
        /*00a4*/ 	.short	0x0210
        /*00a6*/ 	.short	0x0034


	//----- nvinfo : EIATTR_SW_WAR
	.align		4
.L_31:
        /*00a8*/ 	.byte	0x04, 0x36
        /*00aa*/ 	.short	(.L_33 - .L_32)
.L_32:
        /*00ac*/ 	.word	0x00000008
.L_33:


//--------------------- .nv.callgraph             --------------------------
	.section	.nv.callgraph,"",@"SHT_CUDA_CALLGRAPH"
	.align	4
	.sectionentsize	8
	.align		4
        /*0000*/ 	.word	0x00000000
	.align		4
        /*0004*/ 	.word	0xffffffff
	.align		4
        /*0008*/ 	.word	0x00000000
	.align		4
        /*000c*/ 	.word	0xfffffffe
	.align		4
        /*0010*/ 	.word	0x00000000
	.align		4
        /*0014*/ 	.word	0xfffffffd
	.align		4
        /*0018*/ 	.word	0x00000000
	.align		4
        /*001c*/ 	.word	0xfffffffc


//--------------------- .nv.constant4             --------------------------
	.section	.nv.constant4,"a",@progbits
	.align	8
	.align		8
.nv.constant4:
        /*0000*/ 	.dword	_$_str
	.align		8
        /*0008*/ 	.dword	_$_str_$_2


//--------------------- .text.triton_poi_fused__native_batch_norm_legit_no_training_reflection_pad2d_relu_5 --------------------------
	.section	.text.triton_poi_fused__native_batch_norm_legit_no_training_reflection_pad2d_relu_5,"ax",@progbits
	.align	128
        .global         triton_poi_fused__native_batch_norm_legit_no_training_reflection_pad2d_relu_5
        .type           triton_poi_fused__native_batch_norm_legit_no_training_reflection_pad2d_relu_5,@function
        .size           triton_poi_fused__native_batch_norm_legit_no_training_reflection_pad2d_relu_5,(.L_x_1 - triton_poi_fused__native_batch_norm_legit_no_training_reflection_pad2d_relu_5)
        .other          triton_poi_fused__native_batch_norm_legit_no_training_reflection_pad2d_relu_5,@"STO_CUDA_ENTRY STV_DEFAULT"
triton_poi_fused__native_batch_norm_legit_no_training_reflection_pad2d_relu_5:
.text.triton_poi_fused__native_batch_norm_legit_no_training_reflection_pad2d_relu_5:
[----:B------:R-:W-:Y:S01]  /*0000*/  LDC R1, c[0x0][0x28] ;  /* 0x00000a00ff017b82 */ /* 0x000fe20000000800 */
[----:B------:R-:W1:Y:S07]  /*0010*/  S2R R0, SR_TID.X ;  /* 0x0000000000007919 */ /* 0x000e6e0000002100 */
[----:B------:R-:W2:Y:S01]  /*0020*/  LDC.64 R22, c[0x0][0x220] ;  /* 0x00008800ff167b82 */ /* 0x000ea20000000a00 */
[----:B------:R-:W-:Y:S01]  /*0030*/  ULDC.64 UR4, c[0x0][0x208] ;  /* 0x0000820000047ab9 */ /* 0x000fe20000000a00 */
[----:B------:R-:W3:Y:S01]  /*0040*/  S2R R5, SR_CTAID.X ;  /* 0x0000000000057919 */ /* 0x000ee20000002500 */
[----:B-1----:R-:W-:-:S05]  /*0050*/  IMAD.SHL.U32 R0, R0, 0x4, RZ ;  /* 0x0000000400007824 */ /* 0x002fca00078e00ff */
[----:B------:R-:W-:-:S05]  /*0060*/  LOP3.LUT R0, R0, 0x1fc, RZ, 0xc0, !PT ;  /* 0x000001fc00007812 */ /* 0x000fca00078ec0ff */
[----:B---3--:R-:W-:-:S04]  /*0070*/  IMAD R5, R5, 0x400, R0 ;  /* 0x0000040005057824 */ /* 0x008fc800078e0200 */
[C---:B------:R-:W-:Y:S01]  /*0080*/  VIADD R2, R5.reuse, 0x3 ;  /* 0x0000000305027836 */ /* 0x040fe20000000000 */
[----:B------:R-:W-:Y:S01]  /*0090*/  IADD3 R10, R5, 0x1, RZ ;  /* 0x00000001050a7810 */ /* 0x000fe20007ffe0ff */
[----:B------:R-:W-:Y:S01]  /*00a0*/  IMAD.HI R6, R5, 0x38e38e39, RZ ;  /* 0x38e38e3905067827 */ /* 0x000fe200078e02ff */
[----:B------:R-:W-:-:S03]  /*00b0*/  IADD3 R0, R5, 0x200, RZ ;  /* 0x0000020005007810 */ /* 0x000fc60007ffe0ff */
[----:B------:R-:W-:Y:S01]  /*00c0*/  IMAD.HI R11, R5, 0x1948b0fd, RZ ;  /* 0x1948b0fd050b7827 */ /* 0x000fe200078e02ff */
[----:B------:R-:W-:-:S03]  /*00d0*/  SHF.R.U32.HI R3, RZ, 0x1f, R6 ;  /* 0x0000001fff037819 */ /* 0x000fc60000011606 */
[----:B------:R-:W-:Y:S01]  /*00e0*/  IMAD.HI R12, R2, 0x38e38e39, RZ ;  /* 0x38e38e39020c7827 */ /* 0x000fe200078e02ff */
[----:B------:R-:W-:Y:S02]  /*00f0*/  SHF.R.U32.HI R14, RZ, 0x1f, R11 ;  /* 0x0000001fff0e7819 */ /* 0x000fe4000001160b */
[----:B------:R-:W-:Y:S01]  /*0100*/  LEA.HI.SX32 R6, R6, R3, 0x1e ;  /* 0x0000000306067211 */ /* 0x000fe200078ff2ff */
[----:B------:R-:W-:Y:S01]  /*0110*/  IMAD.HI R4, R10, 0x38e38e39, RZ ;  /* 0x38e38e390a047827 */ /* 0x000fe200078e02ff */
[----:B------:R-:W-:Y:S02]  /*0120*/  SHF.R.U32.HI R9, RZ, 0x1f, R12 ;  /* 0x0000001fff097819 */ /* 0x000fe4000001160c */
[----:B------:R-:W-:Y:S01]  /*0130*/  LEA.HI.SX32 R3, R11, R14, 0x1b ;  /* 0x0000000e0b037211 */ /* 0x000fe200078fdaff */
[----:B------:R-:W-:Y:S01]  /*0140*/  VIADD R8, R5, 0x2 ;  /* 0x0000000205087836 */ /* 0x000fe20000000000 */
[----:B------:R-:W-:Y:S01]  /*0150*/  SHF.R.U32.HI R7, RZ, 0x1f, R4 ;  /* 0x0000001fff077819 */ /* 0x000fe20000011604 */
[----:B------:R-:W-:Y:S01]  /*0160*/  IMAD.HI R18, R0, 0x1948b0fd, RZ ;  /* 0x1948b0fd00127827 */ /* 0x000fe200078e02ff */
[----:B------:R-:W-:-:S02]  /*0170*/  LEA.HI.SX32 R12, R12, R9, 0x1e ;  /* 0x000000090c0c7211 */ /* 0x000fc400078ff2ff */
[----:B------:R-:W-:Y:S01]  /*0180*/  LEA.HI.SX32 R7, R4, R7, 0x1e ;  /* 0x0000000704077211 */ /* 0x000fe200078ff2ff */
[----:B------:R-:W-:Y:S01]  /*0190*/  IMAD.HI R11, R8, 0x38e38e39, RZ ;  /* 0x38e38e39080b7827 */ /* 0x000fe200078e02ff */
[----:B------:R-:W-:-:S03]  /*01a0*/  SHF.R.U32.HI R19, RZ, 0x1f, R18 ;  /* 0x0000001fff137819 */ /* 0x000fc60000011612 */
[C---:B------:R-:W-:Y:S01]  /*01b0*/  VIADD R9, R5.reuse, 0x201 ;  /* 0x0000020105097836 */ /* 0x040fe20000000000 */
[----:B------:R-:W-:Y:S01]  /*01c0*/  SHF.R.U32.HI R4, RZ, 0x1f, R11 ;  /* 0x0000001fff047819 */ /* 0x000fe2000001160b */
[----:B------:R-:W-:Y:S01]  /*01d0*/  VIADD R28, R5, 0x203 ;  /* 0x00000203051c7836 */ /* 0x000fe20000000000 */
[----:B------:R-:W-:Y:S01]  /*01e0*/  LEA.HI.SX32 R18, R18, R19, 0x1b ;  /* 0x0000001312127211 */ /* 0x000fe200078fdaff */
[----:B------:R-:W-:Y:S01]  /*01f0*/  IMAD.HI R13, R0, 0x38e38e39, RZ ;  /* 0x38e38e39000d7827 */ /* 0x000fe200078e02ff */
[----:B------:R-:W-:-:S03]  /*0200*/  LEA.HI.SX32 R11, R11, R4, 0x1e ;  /* 0x000000040b0b7211 */ /* 0x000fc600078ff2ff */
[----:B------:R-:W-:Y:S01]  /*0210*/  IMAD.HI R15, R9, 0x38e38e39, RZ ;  /* 0x38e38e39090f7827 */ /* 0x000fe200078e02ff */
[----:B------:R-:W-:-:S03]  /*0220*/  SHF.R.U32.HI R4, RZ, 0x1f, R13 ;  /* 0x0000001fff047819 */ /* 0x000fc6000001160d */
[----:B------:R-:W-:Y:S01]  /*0230*/  IMAD.HI R17, R28, 0x38e38e39, RZ ;  /* 0x38e38e391c117827 */ /* 0x000fe200078e02ff */
[----:B------:R-:W-:-:S03]  /*0240*/  SHF.R.U32.HI R16, RZ, 0x1f, R15 ;  /* 0x0000001fff107819 */ /* 0x000fc6000001160f */
[----:B------:R-:W-:Y:S01]  /*0250*/  IMAD R14, R7, 0x12, RZ ;  /* 0x00000012070e7824 */ /* 0x000fe200078e02ff */
[----:B------:R-:W-:Y:S01]  /*0260*/  SHF.R.U32.HI R20, RZ, 0x1f, R17 ;  /* 0x0000001fff147819 */ /* 0x000fe20000011611 */
[----:B------:R-:W-:Y:S01]  /*0270*/  IMAD.HI R19, R6, 0x38e38e39, RZ ;  /* 0x38e38e3906137827 */ /* 0x000fe200078e02ff */
[----:B------:R-:W-:Y:S02]  /*0280*/  LEA.HI.SX32 R7, R13, R4, 0x1e ;  /* 0x000000040d077211 */ /* 0x000fe400078ff2ff */
[----:B------:R-:W-:Y:S01]  /*0290*/  LEA.HI.SX32 R13, R15, R16, 0x1e ;  /* 0x000000100f0d7211 */ /* 0x000fe200078ff2ff */
[----:B------:R-:W-:Y:S01]  /*02a0*/  IMAD R15, R12, 0x12, RZ ;  /* 0x000000120c0f7824 */ /* 0x000fe200078e02ff */
[----:B------:R-:W-:Y:S01]  /*02b0*/  LEA.HI.SX32 R4, R17, R20, 0x1e ;  /* 0x0000001411047211 */ /* 0x000fe200078ff2ff */
[----:B------:R-:W-:Y:S01]  /*02c0*/  IMAD R12, R11, 0x12, RZ ;  /* 0x000000120b0c7824 */ /* 0x000fe200078e02ff */
[----:B------:R-:W-:Y:S02]  /*02d0*/  LOP3.LUT R17, RZ, R14, RZ, 0x33, !PT ;  /* 0x0000000eff117212 */ /* 0x000fe400078e33ff */
[----:B------:R-:W-:-:S02]  /*02e0*/  SHF.R.U32.HI R16, RZ, 0x1f, R19 ;  /* 0x0000001fff107819 */ /* 0x000fc40000011613 */
[----:B------:R-:W-:Y:S02]  /*02f0*/  IADD3 R10, R10, R17, RZ ;  /* 0x000000110a0a7210 */ /* 0x000fe40007ffe0ff */
[----:B------:R-:W-:Y:S01]  /*0300*/  LEA.HI.SX32 R14, R19, R16, 0x1e ;  /* 0x00000010130e7211 */ /* 0x000fe200078ff2ff */
[----:B------:R-:W-:Y:S01]  /*0310*/  IMAD.HI R16, R11, 0x38e38e39, RZ ;  /* 0x38e38e390b107827 */ /* 0x000fe200078e02ff */
[----:B------:R-:W-:Y:S02]  /*0320*/  LOP3.LUT R21, RZ, R15, RZ, 0x33, !PT ;  /* 0x0000000fff157212 */ /* 0x000fe400078e33ff */
[----:B------:R-:W-:Y:S01]  /*0330*/  LOP3.LUT R17, RZ, R12, RZ, 0x33, !PT ;  /* 0x0000000cff117212 */ /* 0x000fe200078e33ff */
[C---:B------:R-:W-:Y:S02]  /*0340*/  IMAD R15, R7.reuse, 0x12, RZ ;  /* 0x00000012070f7824 */ /* 0x040fe400078e02ff */
[----:B------:R-:W-:-:S03]  /*0350*/  IMAD.HI R19, R7, 0x38e38e39, RZ ;  /* 0x38e38e3907137827 */ /* 0x000fc600078e02ff */
[----:B------:R-:W-:Y:S01]  /*0360*/  LOP3.LUT R15, RZ, R15, RZ, 0x33, !PT ;  /* 0x0000000fff0f7212 */ /* 0x000fe200078e33ff */
[----:B------:R-:W-:Y:S01]  /*0370*/  IMAD.IADD R8, R8, 0x1, R17 ;  /* 0x0000000108087824 */ /* 0x000fe200078e0211 */
[----:B------:R-:W-:Y:S01]  /*0380*/  SHF.R.U32.HI R17, RZ, 0x1f, R16 ;  /* 0x0000001fff117819 */ /* 0x000fe20000011610 */
[----:B------:R-:W-:Y:S01]  /*0390*/  IMAD.IADD R12, R2, 0x1, R21 ;  /* 0x00000001020c7824 */ /* 0x000fe200078e0215 */
[----:B------:R-:W-:Y:S01]  /*03a0*/  IADD3 R0, R0, R15, RZ ;  /* 0x0000000f00007210 */ /* 0x000fe20007ffe0ff */
[----:B------:R-:W-:Y:S01]  /*03b0*/  IMAD R2, R13, 0x12, RZ ;  /* 0x000000120d027824 */ /* 0x000fe200078e02ff */
[----:B------:R-:W-:Y:S01]  /*03c0*/  LEA.HI.SX32 R17, R16, R17, 0x1e ;  /* 0x0000001110117211 */ /* 0x000fe200078ff2ff */
[----:B------:R-:W-:Y:S01]  /*03d0*/  IMAD R15, R6, 0x12, RZ ;  /* 0x00000012060f7824 */ /* 0x000fe200078e02ff */
[----:B------:R-:W-:Y:S01]  /*03e0*/  SHF.R.U32.HI R20, RZ, 0x1f, R19 ;  /* 0x0000001fff147819 */ /* 0x000fe20000011613 */
[----:B------:R-:W-:Y:S01]  /*03f0*/  IMAD R14, R14, 0x12, RZ ;  /* 0x000000120e0e7824 */ /* 0x000fe200078e02ff */
[----:B------:R-:W-:Y:S01]  /*0400*/  LOP3.LUT R2, RZ, R2, RZ, 0x33, !PT ;  /* 0x00000002ff027212 */ /* 0x000fe200078e33ff */
[----:B------:R-:W-:Y:S01]  /*0410*/  IMAD R17, R17, 0x12, RZ ;  /* 0x0000001211117824 */ /* 0x000fe200078e02ff */
[----:B------:R-:W-:-:S02]  /*0420*/  SHF.R.S32.HI R16, RZ, 0x1f, R3 ;  /* 0x0000001fff107819 */ /* 0x000fc40000011403 */
[----:B------:R-:W-:Y:S01]  /*0430*/  LEA.HI.SX32 R13, R19, R20, 0x1e ;  /* 0x00000014130d7211 */ /* 0x000fe200078ff2ff */
[----:B------:R-:W-:Y:S01]  /*0440*/  IMAD.IADD R2, R9, 0x1, R2 ;  /* 0x0000000109027824 */ /* 0x000fe200078e0202 */
[----:B------:R-:W-:Y:S02]  /*0450*/  LOP3.LUT R20, RZ, R15, RZ, 0x33, !PT ;  /* 0x0000000fff147212 */ /* 0x000fe400078e33ff */
[----:B------:R-:W-:Y:S02]  /*0460*/  LEA.HI R16, R16, R3, RZ, 0x8 ;  /* 0x0000000310107211 */ /* 0x000fe400078f40ff */
[----:B------:R-:W-:Y:S01]  /*0470*/  LOP3.LUT R9, RZ, R14, RZ, 0x33, !PT ;  /* 0x0000000eff097212 */ /* 0x000fe200078e33ff */
[----:B------:R-:W-:Y:S01]  /*0480*/  IMAD.IADD R20, R5, 0x1, R20 ;  /* 0x0000000105147824 */ /* 0x000fe200078e0214 */
[----:B------:R-:W-:Y:S02]  /*0490*/  LOP3.LUT R14, RZ, R17, RZ, 0x33, !PT ;  /* 0x00000011ff0e7212 */ /* 0x000fe400078e33ff */
[----:B------:R-:W-:-:S02]  /*04a0*/  LOP3.LUT R16, R16, 0xffffff00, RZ, 0xc0, !PT ;  /* 0xffffff0010107812 */ /* 0x000fc400078ec0ff */
[----:B------:R-:W-:Y:S01]  /*04b0*/  IABS R20, R20 ;  /* 0x0000001400147213 */ /* 0x000fe20000000000 */
[----:B------:R-:W-:Y:S01]  /*04c0*/  IMAD.IADD R11, R11, 0x1, R14 ;  /* 0x000000010b0b7824 */ /* 0x000fe200078e020e */
[----:B------:R-:W-:Y:S01]  /*04d0*/  IABS R14, R10 ;  /* 0x0000000a000e7213 */ /* 0x000fe20000000000 */
[----:B------:R-:W-:Y:S01]  /*04e0*/  IMAD.IADD R24, R3, 0x1, -R16 ;  /* 0x0000000103187824 */ /* 0x000fe200078e0a10 */
[----:B------:R-:W-:Y:S02]  /*04f0*/  IABS R16, R12 ;  /* 0x0000000c00107213 */ /* 0x000fe40000000000 */
[----:B------:R-:W-:Y:S01]  /*0500*/  MOV R10, R20 ;  /* 0x00000014000a7202 */ /* 0x000fe20000000f00 */
[----:B------:R-:W-:Y:S01]  /*0510*/  IMAD.MOV.U32 R12, RZ, RZ, R14 ;  /* 0x000000ffff0c7224 */ /* 0x000fe200078e000e */
[----:B------:R-:W-:Y:S01]  /*0520*/  IABS R15, R8 ;  /* 0x00000008000f7213 */ /* 0x000fe20000000000 */
[----:B------:R-:W-:Y:S01]  /*0530*/  IMAD.MOV.U32 R14, RZ, RZ, R16 ;  /* 0x000000ffff0e7224 */ /* 0x000fe200078e0010 */
[----:B------:R-:W-:Y:S01]  /*0540*/  IADD3 R9, R6, R9, RZ ;  /* 0x0000000906097210 */ /* 0x000fe20007ffe0ff */
[----:B------:R-:W-:Y:S01]  /*0550*/  IMAD R6, R13, 0x12, RZ ;  /* 0x000000120d067824 */ /* 0x000fe200078e02ff */
[----:B------:R-:W-:Y:S01]  /*0560*/  IADD3 R8, R10, -0xf, RZ ;  /* 0xfffffff10a087810 */ /* 0x000fe20007ffe0ff */
[----:B------:R-:W-:Y:S01]  /*0570*/  IMAD.MOV.U32 R13, RZ, RZ, R15 ;  /* 0x000000ffff0d7224 */ /* 0x000fe200078e000f */
[----:B------:R-:W-:Y:S01]  /*0580*/  IABS R9, R9 ;  /* 0x0000000900097213 */ /* 0x000fe20000000000 */
[----:B------:R-:W-:Y:S01]  /*0590*/  VIADD R10, R12, 0xfffffff1 ;  /* 0xfffffff10c0a7836 */ /* 0x000fe20000000000 */
[----:B------:R-:W-:Y:S01]  /*05a0*/  IADD3 R12, R14, -0xf, RZ ;  /* 0xfffffff10e0c7810 */ /* 0x000fe20007ffe0ff */
[----:B--2---:R-:W-:Y:S01]  /*05b0*/  IMAD.WIDE R26, R24, 0x4, R22 ;  /* 0x00000004181a7825 */ /* 0x004fe200078e0216 */
[----:B------:R-:W-:-:S02]  /*05c0*/  IABS R14, R8 ;  /* 0x00000008000e7213 */ /* 0x000fc40000000000 */
[----:B------:R-:W-:Y:S01]  /*05d0*/  IABS R20, R12 ;  /* 0x0000000c00147213 */ /* 0x000fe20000000000 */
[----:B------:R-:W-:Y:S01]  /*05e0*/  VIADD R8, R13, 0xfffffff1 ;  /* 0xfffffff10d087836 */ /* 0x000fe20000000000 */
[----:B------:R-:W-:Y:S02]  /*05f0*/  IABS R13, R10 ;  /* 0x0000000a000d7213 */ /* 0x000fe40000000000 */
[----:B------:R-:W-:Y:S02]  /*0600*/  IABS R10, R11 ;  /* 0x0000000b000a7213 */ /* 0x000fe40000000000 */
[----:B------:R-:W-:Y:S02]  /*0610*/  IABS R16, R8 ;  /* 0x0000000800107213 */ /* 0x000fe40000000000 */
[----:B------:R-:W-:Y:S01]  /*0620*/  IADD3 R8, R9, -0xf, RZ ;  /* 0xfffffff109087810 */ /* 0x000fe20007ffe0ff */
[----:B------:R-:W-:Y:S01]  /*0630*/  VIADD R9, R10, 0xfffffff1 ;  /* 0xfffffff10a097836 */ /* 0x000fe20000000000 */
[----:B------:R-:W-:-:S02]  /*0640*/  LEA R3, R3, 0xff, 0x8 ;  /* 0x000000ff03037811 */ /* 0x000fc400078e40ff */
[----:B------:R-:W-:Y:S01]  /*0650*/  MOV R12, R14 ;  /* 0x0000000e000c7202 */ /* 0x000fe20000000f00 */
[----:B------:R-:W-:Y:S01]  /*0660*/  IMAD.MOV.U32 R14, RZ, RZ, R13 ;  /* 0x000000ffff0e7224 */ /* 0x000fe200078e000d */
[----:B------:R-:W-:Y:S01]  /*0670*/  IABS R10, R8 ;  /* 0x00000008000a7213 */ /* 0x000fe20000000000 */
[C---:B------:R-:W-:Y:S01]  /*0680*/  IMAD.IADD R17, R3.reuse, 0x1, -R20 ;  /* 0x0000000103117824 */ /* 0x040fe200078e0a14 */
[----:B------:R-:W-:Y:S01]  /*0690*/  SHF.R.S32.HI R11, RZ, 0x1f, R18 ;  /* 0x0000001fff0b7819 */ /* 0x000fe20000011412 */
[----:B------:R-:W-:Y:S01]  /*06a0*/  IMAD.IADD R15, R3, 0x1, -R14 ;  /* 0x00000001030f7824 */ /* 0x000fe200078e0a0e */
[----:B------:R-:W-:Y:S01]  /*06b0*/  IADD3 R8, R3, -R12, RZ ;  /* 0x8000000c03087210 */ /* 0x000fe20007ffe0ff */
[----:B------:R-:W1:Y:S01]  /*06c0*/  LDC.64 R20, c[0x0][0x210] ;  /* 0x00008400ff147b82 */ /* 0x000e620000000a00 */
[----:B------:R-:W-:Y:S01]  /*06d0*/  IABS R12, R9 ;  /* 0x00000009000c7213 */ /* 0x000fe20000000000 */
[----:B------:R-:W-:Y:S01]  /*06e0*/  IMAD R15, R10, -0x10, R15 ;  /* 0xfffffff00a0f7824 */ /* 0x000fe200078e020f */
[----:B------:R-:W-:-:S02]  /*06f0*/  LOP3.LUT R6, RZ, R6, RZ, 0x33, !PT ;  /* 0x00000006ff067212 */ /* 0x000fc400078e33ff */
[----:B------:R-:W-:Y:S01]  /*0700*/  IADD3 R9, R3, -R16, RZ ;  /* 0x8000001003097210 */ /* 0x000fe20007ffe0ff */
[----:B------:R-:W-:Y:S01]  /*0710*/  IMAD R3, R10, -0x10, R8 ;  /* 0xfffffff00a037824 */ /* 0x000fe200078e0208 */
[----:B------:R-:W-:Y:S01]  /*0720*/  LEA.HI R11, R11, R18, RZ, 0x8 ;  /* 0x000000120b0b7211 */ /* 0x000fe200078f40ff */
[C---:B------:R-:W-:Y:S01]  /*0730*/  IMAD R17, R12.reuse, -0x10, R17 ;  /* 0xfffffff00c117824 */ /* 0x040fe200078e0211 */
[----:B------:R-:W-:Y:S01]  /*0740*/  IADD3 R6, R7, R6, RZ ;  /* 0x0000000607067210 */ /* 0x000fe20007ffe0ff */
[----:B------:R-:W-:Y:S01]  /*0750*/  IMAD R7, R12, -0x10, R9 ;  /* 0xfffffff00c077824 */ /* 0x000fe200078e0209 */
[----:B------:R-:W-:Y:S01]  /*0760*/  LOP3.LUT R11, R11, 0xffffff00, RZ, 0xc0, !PT ;  /* 0xffffff000b0b7812 */ /* 0x000fe200078ec0ff */
[----:B------:R-:W2:Y:S01]  /*0770*/  LDC.64 R8, c[0x0][0x218] ;  /* 0x00008600ff087b82 */ /* 0x000ea20000000a00 */
[----:B------:R-:W-:Y:S02]  /*0780*/  IABS R0, R0 ;  /* 0x0000000000007213 */ /* 0x000fe40000000000 */
[----:B------:R-:W-:Y:S01]  /*0790*/  IABS R2, R2 ;  /* 0x0000000200027213 */ /* 0x000fe20000000000 */
[----:B------:R-:W-:Y:S01]  /*07a0*/  IMAD.IADD R25, R18, 0x1, -R11 ;  /* 0x0000000112197824 */ /* 0x000fe200078e0a0b */
[----:B------:R-:W-:Y:S01]  /*07b0*/  IABS R6, R6 ;  /* 0x0000000600067213 */ /* 0x000fe20000000000 */
[----:B------:R-:W-:Y:S01]  /*07c0*/  VIADD R0, R0, 0xfffffff1 ;  /* 0xfffffff100007836 */ /* 0x000fe20000000000 */
[----:B------:R-:W-:Y:S01]  /*07d0*/  IADD3 R2, R2, -0xf, RZ ;  /* 0xfffffff102027810 */ /* 0x000fe20007ffe0ff */
[----:B------:R-:W3:Y:S01]  /*07e0*/  LDC.64 R10, c[0x0][0x228] ;  /* 0x00008a00ff0a7b82 */ /* 0x000ee20000000a00 */
[----:B------:R-:W-:Y:S01]  /*07f0*/  LEA R18, R18, 0xff, 0x8 ;  /* 0x000000ff12127811 */ /* 0x000fe200078e40ff */
[----:B------:R-:W-:Y:S01]  /*0800*/  IMAD R16, R4, 0x12, RZ ;  /* 0x0000001204107824 */ /* 0x000fe200078e02ff */
[----:B------:R-:W-:Y:S01]  /*0810*/  IABS R29, R0 ;  /* 0x00000000001d7213 */ /* 0x000fe20000000000 */
[----:B------:R-:W-:Y:S01]  /*0820*/  IMAD.WIDE R22, R25, 0x4, R22 ;  /* 0x0000000419167825 */ /* 0x000fe200078e0216 */
[----:B------:R-:W-:-:S02]  /*0830*/  IADD3 R0, R6, -0xf, RZ ;  /* 0xfffffff106007810 */ /* 0x000fc40007ffe0ff */
[----:B------:R-:W-:Y:S01]  /*0840*/  IABS R19, R2 ;  /* 0x0000000200137213 */ /* 0x000fe20000000000 */
[----:B------:R-:W-:Y:S01]  /*0850*/  IMAD.IADD R29, R18, 0x1, -R29 ;  /* 0x00000001121d7824 */ /* 0x000fe200078e0a1d */
[----:B------:R-:W-:Y:S01]  /*0860*/  IABS R0, R0 ;  /* 0x0000000000007213 */ /* 0x000fe20000000000 */
[----:B-1----:R-:W-:Y:S01]  /*0870*/  IMAD.WIDE R14, R15, 0x4, R20 ;  /* 0x000000040f0e7825 */ /* 0x002fe200078e0214 */
[----:B------:R-:W-:Y:S01]  /*0880*/  IADD3 R19, R18, -R19, RZ ;  /* 0x8000001312137210 */ /* 0x000fe20007ffe0ff */
[----:B------:R-:W4:Y:S01]  /*0890*/  LDG.E.EL R22, desc[UR4][R22.64] ;  /* 0x0000000416167981 */ /* 0x000f22000c2e1900 */
[----:B------:R-:W-:Y:S01]  /*08a0*/  LOP3.LUT R16, RZ, R16, RZ, 0x33, !PT ;  /* 0x00000010ff107212 */ /* 0x000fe200078e33ff */
[C---:B------:R-:W-:Y:S01]  /*08b0*/  IMAD R29, R0.reuse, -0x10, R29 ;  /* 0xfffffff0001d7824 */ /* 0x040fe200078e021d */
[----:B------:R-:W1:Y:S01]  /*08c0*/  LDC.64 R12, c[0x0][0x230] ;  /* 0x00008c00ff0c7b82 */ /* 0x000e620000000a00 */
[----:B------:R-:W-:Y:S01]  /*08d0*/  IMAD R19, R0, -0x10, R19 ;  /* 0xfffffff000137824 */ /* 0x000fe200078e0213 */
[----:B------:R5:W4:Y:S04]  /*08e0*/  LDG.E.EL R4, desc[UR4][R14.64] ;  /* 0x000000040e047981 */ /* 0x000b28000c2e1900 */
[----:B------:R2:W4:Y:S01]  /*08f0*/  LDG.E.EL R0, desc[UR4][R26.64] ;  /* 0x000000041a007981 */ /* 0x000522000c2e1900 */
[----:B------:R-:W-:-:S04]  /*0900*/  IMAD.WIDE R6, R7, 0x4, R20 ;  /* 0x0000000407067825 */ /* 0x000fc800078e0214 */
[----:B------:R-:W-:Y:S02]  /*0910*/  IMAD.IADD R28, R28, 0x1, R16 ;  /* 0x000000011c1c7824 */ /* 0x000fe400078e0210 */
[----:B0----5:R-:W-:Y:S01]  /*0920*/  IMAD.WIDE R14, R17, 0x4, R20 ;  /* 0x00000004110e7825 */ /* 0x021fe200078e0214 */
[----:B------:R-:W5:Y:S03]  /*0930*/  LDG.E.EL R6, desc[UR4][R6.64] ;  /* 0x0000000406067981 */ /* 0x000f66000c2e1900 */
[----:B--2---:R-:W-:-:S04]  /*0940*/  IMAD.WIDE R26, R24, 0x4, R8 ;  /* 0x00000004181a7825 */ /* 0x004fc800078e0208 */
[----:B---3--:R-:W-:Y:S01]  /*0950*/  IMAD.WIDE R16, R24, 0x4, R10 ;  /* 0x0000000418107825 */ /* 0x008fe200078e020a */
[----:B------:R0:W2:Y:S04]  /*0960*/  LDG.E.EL R23, desc[UR4][R26.64] ;  /* 0x000000041a177981 */ /* 0x0000a8000c2e1900 */
[----:B------:R3:W2:Y:S01]  /*0970*/  LDG.E.EL R7, desc[UR4][R16.64] ;  /* 0x0000000410077981 */ /* 0x0006a2000c2e1900 */
[----:B0-----:R-:W-:-:S05]  /*0980*/  IADD3 R26, R5, 0x202, RZ ;  /* 0x00000202051a7810 */ /* 0x001fca0007ffe0ff */
[----:B---3--:R-:W-:-:S05]  /*0990*/  IMAD.HI R16, R26, 0x38e38e39, RZ ;  /* 0x38e38e391a107827 */ /* 0x008fca00078e02ff */
[----:B------:R-:W-:-:S04]  /*09a0*/  SHF.R.U32.HI R17, RZ, 0x1f, R16 ;  /* 0x0000001fff117819 */ /* 0x000fc80000011610 */
[----:B------:R-:W-:Y:S01]  /*09b0*/  LEA.HI.SX32 R16, R16, R17, 0x1e ;  /* 0x0000001110107211 */ /* 0x000fe200078ff2ff */
[----:B------:R-:W-:-:S04]  /*09c0*/  IMAD.WIDE R2, R3, 0x4, R20 ;  /* 0x0000000403027825 */ /* 0x000fc800078e0214 */
[----:B------:R-:W-:Y:S02]  /*09d0*/  IMAD R17, R16, 0x12, RZ ;  /* 0x0000001210117824 */ /* 0x000fe400078e02ff */
[----:B------:R-:W3:Y:S03]  /*09e0*/  LDG.E.EL R3, desc[UR4][R2.64] ;  /* 0x0000000402037981 */ /* 0x000ee6000c2e1900 */
[----:B------:R-:W-:-:S05]  /*09f0*/  LOP3.LUT R17, RZ, R17, RZ, 0x33, !PT ;  /* 0x00000011ff117212 */ /* 0x000fca00078e33ff */
[----:B------:R-:W-:Y:S01]  /*0a00*/  IMAD.IADD R26, R26, 0x1, R17 ;  /* 0x000000011a1a7824 */ /* 0x000fe200078e0211 */
[----:B------:R1:W2:Y:S04]  /*0a10*/  LDG.E.EL R2, desc[UR4][R14.64] ;  /* 0x000000040e027981 */ /* 0x0002a8000c2e1900 */
[----:B------:R-:W-:Y:S01]  /*0a20*/  IABS R26, R26 ;  /* 0x0000001a001a7213 */ /* 0x000fe20000000000 */
[----:B-1----:R-:W-:-:S05]  /*0a30*/  IMAD.WIDE R14, R24, 0x4, R12 ;  /* 0x00000004180e7825 */ /* 0x002fca00078e020c */
[----:B------:R0:W5:Y:S02]  /*0a40*/  LDG.E.EL R24, desc[UR4][R14.64] ;  /* 0x000000040e187981 */ /* 0x000164000c2e1900 */
[----:B0-----:R-:W-:-:S04]  /*0a50*/  IMAD.HI R15, R16, 0x38e38e39, RZ ;  /* 0x38e38e39100f7827 */ /* 0x001fc800078e02ff */
[----:B------:R-:W-:Y:S01]  /*0a60*/  VIADD R14, R26, 0xfffffff1 ;  /* 0xfffffff11a0e7836 */ /* 0x000fe20000000000 */
[----:B------:R-:W-:-:S04]  /*0a70*/  SHF.R.U32.HI R26, RZ, 0x1f, R15 ;  /* 0x0000001fff1a7819 */ /* 0x000fc8000001160f */
[----:B------:R-:W-:-:S05]  /*0a80*/  LEA.HI.SX32 R26, R15, R26, 0x1e ;  /* 0x0000001a0f1a7211 */ /* 0x000fca00078ff2ff */
[----:B------:R-:W-:-:S05]  /*0a90*/  IMAD R26, R26, 0x12, RZ ;  /* 0x000000121a1a7824 */ /* 0x000fca00078e02ff */
[----:B------:R-:W-:Y:S02]  /*0aa0*/  LOP3.LUT R15, RZ, R26, RZ, 0x33, !PT ;  /* 0x0000001aff0f7212 */ /* 0x000fe400078e33ff */
[----:B------:R-:W-:Y:S02]  /*0ab0*/  IABS R17, R28 ;  /* 0x0000001c00117213 */ /* 0x000fe40000000000 */
[----:B------:R-:W-:Y:S02]  /*0ac0*/  IADD3 R15, R16, R15, RZ ;  /* 0x0000000f100f7210 */ /* 0x000fe40007ffe0ff */
[----:B------:R-:W-:Y:S02]  /*0ad0*/  IADD3 R17, R17, -0xf, RZ ;  /* 0xfffffff111117810 */ /* 0x000fe40007ffe0ff */
[----:B------:R-:W-:Y:S02]  /*0ae0*/  IABS R15, R15 ;  /* 0x0000000f000f7213 */ /* 0x000fe40000000000 */
[----:B------:R-:W-:-:S02]  /*0af0*/  IABS R27, R17 ;  /* 0x00000011001b7213 */ /* 0x000fc40000000000 */
[----:B------:R-:W-:Y:S01]  /*0b00*/  IABS R17, R14 ;  /* 0x0000000e00117213 */ /* 0x000fe20000000000 */
[----:B------:R-:W-:-:S03]  /*0b10*/  VIADD R15, R15, 0xfffffff1 ;  /* 0xfffffff10f0f7836 */ /* 0x000fc60000000000 */
[----:B------:R-:W-:Y:S02]  /*0b20*/  IADD3 R14, R18, -R17, RZ ;  /* 0x80000011120e7210 */ /* 0x000fe40007ffe0ff */
[----:B------:R-:W-:Y:S01]  /*0b30*/  IABS R15, R15 ;  /* 0x0000000f000f7213 */ /* 0x000fe20000000000 */
[----:B------:R-:W-:-:S04]  /*0b40*/  IMAD.IADD R18, R18, 0x1, -R27 ;  /* 0x0000000112127824 */ /* 0x000fc800078e0a1b */
[C---:B------:R-:W-:Y:S02]  /*0b50*/  IMAD R27, R15.reuse, -0x10, R14 ;  /* 0xfffffff00f1b7824 */ /* 0x040fe400078e020e */
[----:B------:R-:W-:Y:S02]  /*0b60*/  IMAD R26, R15, -0x10, R18 ;  /* 0xfffffff00f1a7824 */ /* 0x000fe400078e0212 */
[----:B------:R-:W-:-:S04]  /*0b70*/  IMAD.WIDE R16, R19, 0x4, R20 ;  /* 0x0000000413107825 */ /* 0x000fc800078e0214 */
[--C-:B------:R-:W-:Y:S02]  /*0b80*/  IMAD.WIDE R14, R29, 0x4, R20.reuse ;  /* 0x000000041d0e7825 */ /* 0x100fe400078e0214 */
[----:B------:R0:W5:Y:S02]  /*0b90*/  LDG.E.EL R16, desc[UR4][R16.64] ;  /* 0x0000000410107981 */ /* 0x000164000c2e1900 */
[--C-:B------:R-:W-:Y:S02]  /*0ba0*/  IMAD.WIDE R18, R27, 0x4, R20.reuse ;  /* 0x000000041b127825 */ /* 0x100fe400078e0214 */
[----:B------:R1:W5:Y:S02]  /*0bb0*/  LDG.E.EL R14, desc[UR4][R14.64] ;  /* 0x000000040e0e7981 */ /* 0x000364000c2e1900 */
[----:B------:R-:W-:Y:S02]  /*0bc0*/  IMAD.WIDE R20, R26, 0x4, R20 ;  /* 0x000000041a147825 */ /* 0x000fe400078e0214 */
[----:B------:R-:W5:Y:S02]  /*0bd0*/  LDG.E.EL R18, desc[UR4][R18.64] ;  /* 0x0000000412127981 */ /* 0x000f64000c2e1900 */
[----:B------:R-:W-:-:S02]  /*0be0*/  IMAD.WIDE R8, R25, 0x4, R8 ;  /* 0x0000000419087825 */ /* 0x000fc400078e0208 */
[----:B------:R-:W5:Y:S02]  /*0bf0*/  LDG.E.EL R20, desc[UR4][R20.64] ;  /* 0x0000000414147981 */ /* 0x000f64000c2e1900 */
[C---:B------:R-:W-:Y:S02]  /*0c00*/  IMAD.WIDE R10, R25.reuse, 0x4, R10 ;  /* 0x00000004190a7825 */ /* 0x040fe400078e020a */
[----:B------:R1:W5:Y:S02]  /*0c10*/  LDG.E.EL R27, desc[UR4][R8.64] ;  /* 0x00000004081b7981 */ /* 0x000364000c2e1900 */
[----:B------:R-:W-:Y:S02]  /*0c20*/  IMAD.WIDE R12, R25, 0x4, R12 ;  /* 0x00000004190c7825 */ /* 0x000fe400078e020c */
[----:B------:R1:W5:Y:S04]  /*0c30*/  LDG.E.EL R10, desc[UR4][R10.64] ;  /* 0x000000040a0a7981 */ /* 0x000368000c2e1900 */
[----:B------:R3:W5:Y:S01]  /*0c40*/  LDG.E.EL R13, desc[UR4][R12.64] ;  /* 0x000000040c0d7981 */ /* 0x000762000c2e1900 */
[----:B0-----:R-:W-:Y:S01]  /*0c50*/  HFMA2.MMA R17, -RZ, RZ, 1.625, 0 ;  /* 0x3e800000ff117435 */ /* 0x001fe200000001ff */
[----:B----4-:R-:W-:-:S04]  /*0c60*/  FADD R0, R0, 9.9999997473787516356e-06 ;  /* 0x3727c5ac00007421 */ /* 0x010fc80000000000 */
[----:B------:R-:W0:Y:S01]  /*0c70*/  MUFU.SQRT R25, R0 ;  /* 0x0000000000197308 */ /* 0x000e220000002000 */
[----:B------:R-:W-:-:S07]  /*0c80*/  FADD R22, R22, 9.9999997473787516356e-06 ;  /* 0x3727c5ac16167421 */ /* 0x000fce0000000000 */
[----:B-1----:R-:W1:Y:S01]  /*0c90*/  MUFU.SQRT R15, R22 ;  /* 0x00000016000f7308 */ /* 0x002e620000002000 */
[C---:B0-----:R-:W-:Y:S02]  /*0ca0*/  FSETP.GT.AND P0, PT, R25.reuse, 8.50705917302346158658e+37, PT ;  /* 0x7e8000001900780b */ /* 0x041fe40003f04000 */
[----:B------:R-:W-:Y:S02]  /*0cb0*/  FSETP.GEU.AND P2, PT, R25, 1.175494350822287508e-38, PT ;  /* 0x008000001900780b */ /* 0x000fe40003f4e000 */
[----:B-1----:R-:W-:-:S09]  /*0cc0*/  FSETP.GT.AND P1, PT, R15, 8.50705917302346158658e+37, PT ;  /* 0x7e8000000f00780b */ /* 0x002fd20003f24000 */
[----:B------:R-:W-:Y:S01]  /*0cd0*/  @P0 FMUL R25, R25, 0.25 ;  /* 0x3e80000019190820 */ /* 0x000fe20000400000 */
[----:B------:R-:W-:-:S03]  /*0ce0*/  FSETP.GEU.AND P3, PT, R15, 1.175494350822287508e-38, PT ;  /* 0x008000000f00780b */ /* 0x000fc60003f6e000 */
[----:B------:R-:W-:Y:S01]  /*0cf0*/  @!P2 FMUL R25, R25, 16777216 ;  /* 0x4b8000001919a820 */ /* 0x000fe20000400000 */
[----:B------:R-:W-:-:S05]  /*0d00*/  FSEL R8, R17, 1, P0 ;  /* 0x3f80000011087808 */ /* 0x000fca0000000000 */
[----:B------:R-:W0:Y:S01]  /*0d10*/  MUFU.RCP R25, R25 ;  /* 0x0000001900197308 */ /* 0x000e220000001000 */
[----:B------:R-:W-:Y:S01]  /*0d20*/  @P1 FMUL R15, R15, 0.25 ;  /* 0x3e8000000f0f1820 */ /* 0x000fe20000400000 */
[----:B------:R-:W-:-:S03]  /*0d30*/  @!P2 FMUL R8, R8, 16777216 ;  /* 0x4b8000000808a820 */ /* 0x000fc60000400000 */
[----:B------:R-:W-:-:S04]  /*0d40*/  @!P3 FMUL R15, R15, 16777216 ;  /* 0x4b8000000f0fb820 */ /* 0x000fc80000400000 */
[----:B------:R-:W1:Y:S01]  /*0d50*/  MUFU.RCP R0, R15 ;  /* 0x0000000f00007308 */ /* 0x000e620000001000 */
[----:B------:R-:W-:Y:S01]  /*0d60*/  FSEL R17, R17, 1, P1 ;  /* 0x3f80000011117808 */ /* 0x000fe20000800000 */
[----:B0-----:R-:W-:Y:S02]  /*0d70*/  FMUL R11, R25, R8 ;  /* 0x00000008190b7220 */ /* 0x001fe40000400000 */
[----:B------:R-:W0:Y:S01]  /*0d80*/  LDC.64 R8, c[0x0][0x238] ;  /* 0x00008e00ff087b82 */ /* 0x000e220000000a00 */
[--C-:B--2---:R-:W-:Y:S01]  /*0d90*/  FADD R4, R4, -R23.reuse ;  /* 0x8000001704047221 */ /* 0x104fe20000000000 */
[----:B------:R-:W-:Y:S01]  /*0da0*/  @!P3 FMUL R17, R17, 16777216 ;  /* 0x4b8000001111b820 */ /* 0x000fe20000400000 */
[--C-:B---3--:R-:W-:Y:S01]  /*0db0*/  FADD R12, R3, -R23.reuse ;  /* 0x80000017030c7221 */ /* 0x108fe20000000000 */
[--C-:B------:R-:W-:Y:S01]  /*0dc0*/  FADD R2, R2, -R23.reuse ;  /* 0x8000001702027221 */ /* 0x100fe20000000000 */
[----:B-----5:R-:W-:Y:S01]  /*0dd0*/  FADD R6, R6, -R23 ;  /* 0x8000001706067221 */ /* 0x020fe20000000000 */
[C---:B------:R-:W-:Y:S01]  /*0de0*/  FMUL R3, R11.reuse, R4 ;  /* 0x000000040b037220 */ /* 0x040fe20000400000 */
[----:B-1----:R-:W-:Y:S01]  /*0df0*/  FMUL R17, R0, R17 ;  /* 0x0000001100117220 */ /* 0x002fe20000400000 */
[C---:B------:R-:W-:Y:S01]  /*0e00*/  FMUL R12, R11.reuse, R12 ;  /* 0x0000000c0b0c7220 */ /* 0x040fe20000400000 */
[C---:B------:R-:W-:Y:S01]  /*0e10*/  FMUL R15, R11.reuse, R2 ;  /* 0x000000020b0f7220 */ /* 0x040fe20000400000 */
[----:B------:R-:W-:Y:S01]  /*0e20*/  FMUL R11, R11, R6 ;  /* 0x000000060b0b7220 */ /* 0x000fe20000400000 */
[C-C-:B------:R-:W-:Y:S01]  /*0e30*/  FFMA R3, R7.reuse, R3, R24.reuse ;  /* 0x0000000307037223 */ /* 0x140fe20000000018 */
[----:B------:R-:W-:-:S02]  /*0e40*/  FFMA R2, R7, R12, R24 ;  /* 0x0000000c07027223 */ /* 0x000fc40000000018 */
[C-C-:B------:R-:W-:Y:S01]  /*0e50*/  FFMA R0, R7.reuse, R11, R24.reuse ;  /* 0x0000000b07007223 */ /* 0x140fe20000000018 */
[----:B------:R-:W-:Y:S01]  /*0e60*/  FFMA R7, R7, R15, R24 ;  /* 0x0000000f07077223 */ /* 0x000fe20000000018 */
[----:B------:R-:W-:Y:S02]  /*0e70*/  FSETP.GEU.AND P6, PT, R3, RZ, PT ;  /* 0x000000ff0300720b */ /* 0x000fe40003fce000 */
[----:B------:R-:W-:Y:S02]  /*0e80*/  FSETP.GEU.AND P0, PT, R2, RZ, PT ;  /* 0x000000ff0200720b */ /* 0x000fe40003f0e000 */
[----:B------:R-:W-:Y:S01]  /*0e90*/  FSETP.GEU.AND P1, PT, R7, RZ, PT ;  /* 0x000000ff0700720b */ /* 0x000fe20003f2e000 */
[----:B0-----:R-:W-:Y:S01]  /*0ea0*/  IMAD.WIDE R8, R5, 0x4, R8 ;  /* 0x0000000405087825 */ /* 0x001fe200078e0208 */
[----:B------:R-:W-:Y:S02]  /*0eb0*/  SEL R5, R3, RZ, P6 ;  /* 0x000000ff03057207 */ /* 0x000fe40003000000 */
[----:B------:R-:W-:-:S02]  /*0ec0*/  FSETP.GEU.AND P2, PT, R0, RZ, PT ;  /* 0x000000ff0000720b */ /* 0x000fc40003f4e000 */
[----:B------:R-:W-:Y:S02]  /*0ed0*/  SEL R4, R2, RZ, P0 ;  /* 0x000000ff02047207 */ /* 0x000fe40000000000 */
[----:B------:R-:W-:Y:S02]  /*0ee0*/  SEL R7, R7, RZ, P1 ;  /* 0x000000ff07077207 */ /* 0x000fe40000800000 */
[----:B------:R-:W-:-:S05]  /*0ef0*/  SEL R6, R0, RZ, P2 ;  /* 0x000000ff00067207 */ /* 0x000fca0001000000 */
[----:B------:R-:W-:Y:S01]  /*0f00*/  STG.E.128 desc[UR4][R8.64], R4 ;  /* 0x0000000408007986 */ /* 0x000fe2000c101d04 */
[--C-:B------:R-:W-:Y:S01]  /*0f10*/  FADD R14, R14, -R27.reuse ;  /* 0x8000001b0e0e7221 */ /* 0x100fe20000000000 */
[--C-:B------:R-:W-:Y:S01]  /*0f20*/  FADD R16, R16, -R27.reuse ;  /* 0x8000001b10107221 */ /* 0x100fe20000000000 */
[--C-:B------:R-:W-:Y:S01]  /*0f30*/  FADD R18, R18, -R27.reuse ;  /* 0x8000001b12127221 */ /* 0x100fe20000000000 */
[----:B------:R-:W-:Y:S01]  /*0f40*/  FADD R20, R20, -R27 ;  /* 0x8000001b14147221 */ /* 0x000fe20000000000 */
[C---:B------:R-:W-:Y:S01]  /*0f50*/  FMUL R14, R17.reuse, R14 ;  /* 0x0000000e110e7220 */ /* 0x040fe20000400000 */
[C---:B------:R-:W-:Y:S01]  /*0f60*/  FMUL R16, R17.reuse, R16 ;  /* 0x0000001011107220 */ /* 0x040fe20000400000 */
[C---:B------:R-:W-:Y:S01]  /*0f70*/  FMUL R18, R17.reuse, R18 ;  /* 0x0000001211127220 */ /* 0x040fe20000400000 */
[----:B------:R-:W-:Y:S01]  /*0f80*/  FMUL R20, R17, R20 ;  /* 0x0000001411147220 */ /* 0x000fe20000400000 */
[C-C-:B------:R-:W-:Y:S01]  /*0f90*/  FFMA R14, R10.reuse, R14, R13.reuse ;  /* 0x0000000e0a0e7223 */ /* 0x140fe2000000000d */
[C-C-:B------:R-:W-:Y:S01]  /*0fa0*/  FFMA R16, R10.reuse, R16, R13.reuse ;  /* 0x000000100a107223 */ /* 0x140fe2000000000d */
[C-C-:B------:R-:W-:Y:S01]  /*0fb0*/  FFMA R18, R10.reuse, R18, R13.reuse ;  /* 0x000000120a127223 */ /* 0x140fe2000000000d */
[----:B------:R-:W-:-:S02]  /*0fc0*/  FFMA R20, R10, R20, R13 ;  /* 0x000000140a147223 */ /* 0x000fc4000000000d */
[----:B------:R-:W-:Y:S02]  /*0fd0*/  FSETP.GEU.AND P3, PT, R14, RZ, PT ;  /* 0x000000ff0e00720b */ /* 0x000fe40003f6e000 */
[----:B------:R-:W-:Y:S02]  /*0fe0*/  FSETP.GEU.AND P4, PT, R16, RZ, PT ;  /* 0x000000ff1000720b */ /* 0x000fe40003f8e000 */
[----:B------:R-:W-:Y:S02]  /*0ff0*/  FSETP.GEU.AND P5, PT, R18, RZ, PT ;  /* 0x000000ff1200720b */ /* 0x000fe40003fae000 */
[----:B------:R-:W-:Y:S02]  /*1000*/  FSETP.GEU.AND P6, PT, R20, RZ, PT ;  /* 0x000000ff1400720b */ /* 0x000fe40003fce000 */
[----:B------:R-:W-:Y:S02]  /*1010*/  SEL R12, R14, RZ, P3 ;  /* 0x000000ff0e0c7207 */ /* 0x000fe40001800000 */
[----:B------:R-:W-:-:S02]  /*1020*/  SEL R13, R16, RZ, P4 ;  /* 0x000000ff100d7207 */ /* 0x000fc40002000000 */
[----:B------:R-:W-:Y:S02]  /*1030*/  SEL R14, R18, RZ, P5 ;  /* 0x000000ff120e7207 */ /* 0x000fe40002800000 */
[----:B------:R-:W-:-:S05]  /*1040*/  SEL R15, R20, RZ, P6 ;  /* 0x000000ff140f7207 */ /* 0x000fca0003000000 */
[----:B------:R-:W-:Y:S01]  /*1050*/  STG.E.128 desc[UR4][R8.64+0x800], R12 ;  /* 0x0008000c08007986 */ /* 0x000fe2000c101d04 */
[----:B------:R-:W-:Y:S05]  /*1060*/  EXIT ;  /* 0x000000000000794d */ /* 0x000fea0003800000 */
.L_x_0:
[----:B------:R-:W-:-:S00]  /*1070*/  BRA `(.L_x_0) ;  /* 0xfffffffc00fc7947 */ /* 0x000fc0000383ffff */
[----:B------:R-:W-:-:S00]  /*1080*/  NOP ;  /* 0x0000000000007918 */ /* 0x000fc00000000000 */
[----:B------:R-:W-:-:S00]  /*1090*/  NOP ;  /* 0x0000000000007918 */ /* 0x000fc00000000000 */
[----:B------:R-:W-:-:S00]  /*10a0*/  NOP ;  /* 0x0000000000007918 */ /* 0x000fc00000000000 */
[----:B------:R-:W-:-:S00]  /*10b0*/  NOP ;  /* 0x0000000000007918 */ /* 0x000fc00000000000 */
[----:B------:R-:W-:-:S00]  /*10c0*/  NOP ;  /* 0x0000000000007918 */ /* 0x000fc00000000000 */
[----:B------:R-:W-:-:S00]  /*10d0*/  NOP ;  /* 0x0000000000007918 */ /* 0x000fc00000000000 */
[----:B------:R-:W-:-:S00]  /*10e0*/  NOP ;  /* 0x0000000000007918 */ /* 0x000fc00000000000 */
[----:B------:R-:W-:-:S00]  /*10f0*/  NOP ;  /* 0x0000000000007918 */ /* 0x000fc00000000000 */
.L_x_1:


//--------------------- .nv.global.init           --------------------------
	.section	.nv.global.init,"aw",@progbits
.nv.global.init:
	.type		_$_str,@object
	.size		_$_str,(_$_str_$_2 - _$_str)
_$_str:
        /*0000*/ 	.byte	0x5f, 0x5f, 0x43, 0x55, 0x44, 0x41, 0x5f, 0x46, 0x54, 0x5a, 0x00
	.type		_$_str_$_2,@object
	.size		_$_str_$_2,(.L_1 - _$_str_$_2)
_$_str_$_2:
        /*000b*/ 	.byte	0x5f, 0x5f, 0x43, 0x55, 0x44, 0x41, 0x5f, 0x50, 0x52, 0x45, 0x43, 0x5f, 0x53, 0x51, 0x52, 0x54
        /*001b*/ 	.byte	0x00
.L_1:


//--------------------- .nv.constant0.triton_poi_fused__native_batch_norm_legit_no_training_reflection_pad2d_relu_5 --------------------------
	.section	.nv.constant0.triton_poi_fused__native_batch_norm_legit_no_training_reflection_pad2d_relu_5,"a",@progbits
	.sectionflags	@""
	.align	4
.nv.constant0.triton_poi_fused__native_batch_norm_legit_no_training_reflection_pad2d_relu_5:
	.zero		580
